	.headerflags	@"EF_CUDA_TEXMODE_UNIFIED EF_CUDA_64BIT_ADDRESS EF_CUDA_ACCELERATORS EF_CUDA_SM90 EF_CUDA_VIRTUAL_SM(EF_CUDA_SM90)"
	.elftype	@"ET_EXEC"


//--------------------- .nv.info                  --------------------------
	.section	.nv.info,"",@"SHT_CUDA_INFO"
	.align	4


	//----- nvinfo : EIATTR_REGCOUNT
	.align		4
        /*0000*/ 	.byte	0x04, 0x2f
        /*0002*/ 	.short	(.L_3 - .L_2)
	.align		4
.L_2:
        /*0004*/ 	.word	index@(triton_poi_fused__native_batch_norm_legit_no_training_add_relu_17)
        /*0008*/ 	.word	0x00000020


	//----- nvinfo : EIATTR_MIN_STACK_SIZE
	.align		4
.L_3:
        /*000c*/ 	.byte	0x04, 0x12
        /*000e*/ 	.short	(.L_5 - .L_4)
	.align		4
.L_4:
        /*0010*/ 	.word	index@(triton_poi_fused__native_batch_norm_legit_no_training_add_relu_17)
        /*0014*/ 	.word	0x00000000


	//----- nvinfo : EIATTR_FRAME_SIZE
	.align		4
.L_5:
        /*0018*/ 	.byte	0x04, 0x11
        /*001a*/ 	.short	(.L_7 - .L_6)
	.align		4
.L_6:
        /*001c*/ 	.word	index@(triton_poi_fused__native_batch_norm_legit_no_training_add_relu_17)
        /*0020*/ 	.word	0x00000000


	//----- nvinfo : EIATTR_MIN_STACK_SIZE
	.align		4
.L_7:
        /*0024*/ 	.byte	0x04, 0x12
        /*0026*/ 	.short	(.L_9 - .L_8)
	.align		4
.L_8:
        /*0028*/ 	.word	index@(triton_poi_fused__native_batch_norm_legit_no_training_add_relu_17)
        /*002c*/ 	.word	0x00000000
.L_9:


//--------------------- .nv.info.triton_poi_fused__native_batch_norm_legit_no_training_add_relu_17 --------------------------
	.section	.nv.info.triton_poi_fused__native_batch_norm_legit_no_training_add_relu_17,"",@"SHT_CUDA_INFO"
	.sectionflags	@""
	.align	4


	//----- nvinfo : EIATTR_CUDA_API_VERSION
	.align		4
        /*0000*/ 	.byte	0x04, 0x37
        /*0002*/ 	.short	(.L_11 - .L_10)
.L_10:
        /*0004*/ 	.word	0x0000007c


	//----- nvinfo : EIATTR_KPARAM_INFO
	.align		4
.L_11:
        /*0008*/ 	.byte	0x04, 0x17
        /*000a*/ 	.short	(.L_13 - .L_12)
.L_12:
        /*000c*/ 	.word	0x00000000
        /*0010*/ 	.short	0x0009
        /*0012*/ 	.short	0x0044
        /*0014*/ 	.byte	0x00, 0xf0, 0x11, 0x00


	//----- nvinfo : EIATTR_KPARAM_INFO
	.align		4
.L_13:
        /*0018*/ 	.byte	0x04, 0x17
        /*001a*/ 	.short	(.L_15 - .L_14)
.L_14:
        /*001c*/ 	.word	0x00000000
        /*0020*/ 	.short	0x0008
        /*0022*/ 	.short	0x0040
        /*0024*/ 	.byte	0x00, 0xf0, 0x11, 0x00


	//----- nvinfo : EIATTR_KPARAM_INFO
	.align		4
.L_15:
        /*0028*/ 	.byte	0x04, 0x17
        /*002a*/ 	.short	(.L_17 - .L_16)
.L_16:
        /*002c*/ 	.word	0x00000000
        /*0030*/ 	.short	0x0007
        /*0032*/ 	.short	0x0038
        /*0034*/ 	.byte	0x00, 0xf4, 0x21, 0x00


	//----- nvinfo : EIATTR_KPARAM_INFO
	.align		4
.L_17:
        /*0038*/ 	.byte	0x04, 0x17
        /*003a*/ 	.short	(.L_19 - .L_18)
.L_18:
        /*003c*/ 	.word	0x00000000
        /*0040*/ 	.short	0x0006
        /*0042*/ 	.short	0x0030
        /*0044*/ 	.byte	0x00, 0xf4, 0x21, 0x00


	//----- nvinfo : EIATTR_KPARAM_INFO
	.align		4
.L_19:
        /*0048*/ 	.byte	0x04, 0x17
        /*004a*/ 	.short	(.L_21 - .L_20)
.L_20:
        /*004c*/ 	.word	0x00000000
        /*0050*/ 	.short	0x0005
        /*0052*/ 	.short	0x0028
        /*0054*/ 	.byte	0x00, 0xf4, 0x21, 0x00


	//----- nvinfo : EIATTR_KPARAM_INFO
	.align		4
.L_21:
        /*0058*/ 	.byte	0x04, 0x17
        /*005a*/ 	.short	(.L_23 - .L_22)
.L_22:
        /*005c*/ 	.word	0x00000000
        /*0060*/ 	.short	0x0004
        /*0062*/ 	.short	0x0020
        /*0064*/ 	.byte	0x00, 0xf4, 0x21, 0x00


	//----- nvinfo : EIATTR_KPARAM_INFO
	.align		4
.L_23:
        /*0068*/ 	.byte	0x04, 0x17
        /*006a*/ 	.short	(.L_25 - .L_24)
.L_24:
        /*006c*/ 	.word	0x00000000
        /*0070*/ 	.short	0x0003
        /*0072*/ 	.short	0x0018
        /*0074*/ 	.byte	0x00, 0xf4, 0x21, 0x00


	//----- nvinfo : EIATTR_KPARAM_INFO
	.align		4
.L_25:
        /*0078*/ 	.byte	0x04, 0x17
        /*007a*/ 	.short	(.L_27 - .L_26)
.L_26:
        /*007c*/ 	.word	0x00000000
        /*0080*/ 	.short	0x0002
        /*0082*/ 	.short	0x0010
        /*0084*/ 	.byte	0x00, 0xf4, 0x21, 0x00


	//----- nvinfo : EIATTR_KPARAM_INFO
	.align		4
.L_27:
        /*0088*/ 	.byte	0x04, 0x17
        /*008a*/ 	.short	(.L_29 - .L_28)
.L_28:
        /*008c*/ 	.word	0x00000000
        /*0090*/ 	.short	0x0001
        /*0092*/ 	.short	0x0008
        /*0094*/ 	.byte	0x00, 0xf4, 0x21, 0x00


	//----- nvinfo : EIATTR_KPARAM_INFO
	.align		4
.L_29:
        /*0098*/ 	.byte	0x04, 0x17
        /*009a*/ 	.short	(.L_31 - .L_30)
.L_30:
        /*009c*/ 	.word	0x00000000
        /*00a0*/ 	.short	0x0000
        /*00a2*/ 	.short	0x0000
        /*00a4*/ 	.byte	0x00, 0xf4, 0x21, 0x00


	//----- nvinfo : EIATTR_SPARSE_MMA_MASK
	.align		4
.L_31:
        /*00a8*/ 	.byte	0x03, 0x50
        /*00aa*/ 	.short	0x0000


	//----- nvinfo : EIATTR_MAXREG_COUNT
	.align		4
        /*00ac*/ 	.byte	0x03, 0x1b
        /*00ae*/ 	.short	0x00ff


	//----- nvinfo : EIATTR_EXIT_INSTR_OFFSETS
	.align		4
        /*00b0*/ 	.byte	0x04, 0x1c
        /*00b2*/ 	.short	(.L_33 - .L_32)


	//   ....[0]....
.L_32:
        /*00b4*/ 	.word	0x00001040


	//   ....[1]....
        /*00b8*/ 	.word	0x00001080


	//----- nvinfo : EIATTR_REQNTID
	.align		4
.L_33:
        /*00bc*/ 	.byte	0x04, 0x10
        /*00be*/ 	.short	(.L_35 - .L_34)
.L_34:
        /*00c0*/ 	.word	0x00000080
        /*00c4*/ 	.word	0x00000001
        /*00c8*/ 	.word	0x00000001


	//----- nvinfo : EIATTR_CBANK_PARAM_SIZE
	.align		4
.L_35:
        /*00cc*/ 	.byte	0x03, 0x19
        /*00ce*/ 	.short	0x0048


	//----- nvinfo : EIATTR_PARAM_CBANK
	.align		4
        /*00d0*/ 	.byte	0x04, 0x0a
        /*00d2*/ 	.short	(.L_37 - .L_36)
	.align		4
.L_36:
        /*00d4*/ 	.word	index@(.nv.constant0.triton_poi_fused__native_batch_norm_legit_no_training_add_relu_17)
        /*00d8*/ 	.short	0x0210
        /*00da*/ 	.short	0x0048


	//----- nvinfo : EIATTR_SW_WAR
	.align		4
.L_37:
        /*00dc*/ 	.byte	0x04, 0x36
        /*00de*/ 	.short	(.L_39 - .L_38)
.L_38:
        /*00e0*/ 	.word	0x00000008
.L_39:


//--------------------- .nv.callgraph             --------------------------
	.section	.nv.callgraph,"",@"SHT_CUDA_CALLGRAPH"
	.align	4
	.sectionentsize	8
	.align		4
        /*0000*/ 	.word	0x00000000
	.align		4
        /*0004*/ 	.word	0xffffffff
	.align		4
        /*0008*/ 	.word	0x00000000
	.align		4
        /*000c*/ 	.word	0xfffffffe
	.align		4
        /*0010*/ 	.word	0x00000000
	.align		4
        /*0014*/ 	.word	0xfffffffd
	.align		4
        /*0018*/ 	.word	0x00000000
	.align		4
        /*001c*/ 	.word	0xfffffffc


//--------------------- .nv.constant4             --------------------------
	.section	.nv.constant4,"a",@progbits
	.align	8
	.align		8
.nv.constant4:
        /*0000*/ 	.dword	_$_str
	.align		8
        /*0008*/ 	.dword	_$_str_$_2


//--------------------- .text.triton_poi_fused__native_batch_norm_legit_no_training_add_relu_17 --------------------------
	.section	.text.triton_poi_fused__native_batch_norm_legit_no_training_add_relu_17,"ax",@progbits
	.sectionflags	@"SHF_BARRIERS=1"
	.align	128
        .global         triton_poi_fused__native_batch_norm_legit_no_training_add_relu_17
        .type           triton_poi_fused__native_batch_norm_legit_no_training_add_relu_17,@function
        .size           triton_poi_fused__native_batch_norm_legit_no_training_add_relu_17,(.L_x_1 - triton_poi_fused__native_batch_norm_legit_no_training_add_relu_17)
        .other          triton_poi_fused__native_batch_norm_legit_no_training_add_relu_17,@"STO_CUDA_ENTRY STV_DEFAULT"
triton_poi_fused__native_batch_norm_legit_no_training_add_relu_17:
.text.triton_poi_fused__native_batch_norm_legit_no_training_add_relu_17:
[----:B------:R-:W0:Y:S01]  /*0000*/  LDC R1, c[0x0][0x28] ;  /* 0x00000a00ff017b82 */ /* 0x000e220000000800 */
[----:B------:R-:W1:Y:S07]  /*0010*/  S2R R25, SR_CTAID.Y ;  /* 0x0000000000197919 */ /* 0x000e6e0000002600 */
[----:B------:R-:W2:Y:S01]  /*0020*/  LDC.64 R18, c[0x0][0x210] ;  /* 0x00008400ff127b82 */ /* 0x000ea20000000a00 */
[----:B------:R-:W-:Y:S02]  /*0030*/  CS2R R4, SRZ ;  /* 0x0000000000047805 */ /* 0x000fe4000001ff00 */
[----:B------:R-:W-:Y:S01]  /*0040*/  CS2R R6, SRZ ;  /* 0x0000000000067805 */ /* 0x000fe2000001ff00 */
[----:B------:R-:W3:Y:S01]  /*0050*/  S2R R2, SR_TID.X ;  /* 0x0000000000027919 */ /* 0x000ee20000002100 */
[----:B------:R-:W-:Y:S01]  /*0060*/  ULDC.64 UR6, c[0x0][0x208] ;  /* 0x0000820000067ab9 */ /* 0x000fe20000000a00 */
[----:B------:R-:W4:Y:S02]  /*0070*/  S2R R28, SR_CTAID.X ;  /* 0x00000000001c7919 */ /* 0x000f240000002500 */
[----:B------:R-:W5:Y:S08]  /*0080*/  LDC.64 R16, c[0x0][0x218] ;  /* 0x00008600ff107b82 */ /* 0x000f700000000a00 */
[----:B------:R-:W2:Y:S01]  /*0090*/  LDC.64 R22, c[0x0][0x220] ;  /* 0x00008800ff167b82 */ /* 0x000ea20000000a00 */
[----:B-1----:R-:W-:-:S02]  /*00a0*/  IMAD.SHL.U32 R25, R25, 0x20, RZ ;  /* 0x0000002019197824 */ /* 0x002fc400078e00ff */
[----:B---3--:R-:W-:Y:S01]  /*00b0*/  IMAD.SHL.U32 R24, R2, 0x4, RZ ;  /* 0x0000000402187824 */ /* 0x008fe200078e00ff */
[----:B------:R-:W-:Y:S01]  /*00c0*/  SHF.R.U32.HI R20, RZ, 0x3, R2 ;  /* 0x00000003ff147819 */ /* 0x000fe20000011602 */
[----:B----4-:R-:W-:-:S03]  /*00d0*/  IMAD.SHL.U32 R28, R28, 0x20, RZ ;  /* 0x000000201c1c7824 */ /* 0x010fc600078e00ff */
[----:B------:R-:W-:Y:S02]  /*00e0*/  LOP3.LUT R3, R25, 0x1c, R24, 0xf8, !PT ;  /* 0x0000001c19037812 */ /* 0x000fe400078ef818 */
[----:B------:R-:W-:Y:S02]  /*00f0*/  SGXT.U32 R20, R20, 0x4 ;  /* 0x000000041414781a */ /* 0x000fe40000000000 */
[----:B------:R-:W-:Y:S02]  /*0100*/  SHF.R.S32.HI R0, RZ, 0x1f, R3 ;  /* 0x0000001fff007819 */ /* 0x000fe40000011403 */
[----:B------:R-:W-:Y:S02]  /*0110*/  ISETP.GE.AND P0, PT, R3, 0x200, PT ;  /* 0x000002000300780c */ /* 0x000fe40003f06270 */
[----:B------:R-:W-:-:S04]  /*0120*/  LEA.HI R0, R0, R3, RZ, 0x7 ;  /* 0x0000000300007211 */ /* 0x000fc800078f38ff */
[C---:B------:R-:W-:Y:S01]  /*0130*/  LOP3.LUT R2, R0.reuse, 0xffffff80, RZ, 0xc0, !PT ;  /* 0xffffff8000027812 */ /* 0x040fe200078ec0ff */
[----:B------:R-:W-:-:S04]  /*0140*/  IMAD.SHL.U32 R0, R0, 0x400, RZ ;  /* 0x0000040000007824 */ /* 0x000fc800078e00ff */
[----:B------:R-:W-:Y:S01]  /*0150*/  IMAD.IADD R3, R3, 0x1, -R2 ;  /* 0x0000000103037824 */ /* 0x000fe200078e0a02 */
[----:B------:R-:W-:Y:S02]  /*0160*/  LOP3.LUT R0, R0, 0xfffe0000, RZ, 0xc0, !PT ;  /* 0xfffe000000007812 */ /* 0x000fe400078ec0ff */
[----:B------:R-:W-:-:S03]  /*0170*/  LOP3.LUT R2, R28, R20, RZ, 0xfc, !PT ;  /* 0x000000141c027212 */ /* 0x000fc600078efcff */
[----:B------:R-:W-:Y:S01]  /*0180*/  IMAD.IADD R9, R3, 0x1, R0 ;  /* 0x0000000103097824 */ /* 0x000fe200078e0200 */
[C---:B------:R-:W-:Y:S02]  /*0190*/  ISETP.LT.AND P2, PT, R2.reuse, 0x400, !P0 ;  /* 0x000004000200780c */ /* 0x040fe40004741270 */
[----:B------:R-:W-:Y:S01]  /*01a0*/  LOP3.LUT R0, R28, 0x10, R20, 0xfe, !PT ;  /* 0x000000101c007812 */ /* 0x000fe200078efe14 */
[----:B------:R-:W-:Y:S01]  /*01b0*/  IMAD R2, R2, 0x80, R9 ;  /* 0x0000008002027824 */ /* 0x000fe200078e0209 */
[----:B------:R-:W-:Y:S02]  /*01c0*/  CS2R R12, SRZ ;  /* 0x00000000000c7805 */ /* 0x000fe4000001ff00 */
[----:B------:R-:W-:Y:S02]  /*01d0*/  CS2R R14, SRZ ;  /* 0x00000000000e7805 */ /* 0x000fe4000001ff00 */
[----:B------:R-:W-:Y:S01]  /*01e0*/  ISETP.LT.AND P1, PT, R0, 0x400, !P0 ;  /* 0x000004000000780c */ /* 0x000fe20004721270 */
[----:B--2---:R-:W-:-:S04]  /*01f0*/  IMAD.WIDE R26, R2, 0x4, R18 ;  /* 0x00000004021a7825 */ /* 0x004fc800078e0212 */
[C---:B-----5:R-:W-:Y:S01]  /*0200*/  IMAD.WIDE R16, R3.reuse, 0x4, R16 ;  /* 0x0000000403107825 */ /* 0x060fe200078e0210 */
[----:B------:R1:W2:Y:S03]  /*0210*/  @P2 LDG.E.EL.128 R4, desc[UR6][R26.64] ;  /* 0x000000061a042981 */ /* 0x0002a6000c2e1d00 */
[----:B------:R-:W-:Y:S01]  /*0220*/  IMAD R0, R0, 0x80, R9 ;  /* 0x0000008000007824 */ /* 0x000fe200078e0209 */
[----:B------:R3:W2:Y:S01]  /*0230*/  @!P0 LDG.E.EL.128 R12, desc[UR6][R16.64] ;  /* 0x00000006100c8981 */ /* 0x0006a2000c2e1d00 */
[----:B0-----:R-:W-:-:S04]  /*0240*/  IMAD.WIDE R22, R3, 0x4, R22 ;  /* 0x0000000403167825 */ /* 0x001fc800078e0216 */
[----:B-1----:R-:W-:Y:S01]  /*0250*/  IMAD.WIDE R26, R0, 0x4, R18 ;  /* 0x00000004001a7825 */ /* 0x002fe200078e0212 */
[----:B------:R-:W-:Y:S02]  /*0260*/  CS2R R18, SRZ ;  /* 0x0000000000127805 */ /* 0x000fe4000001ff00 */
[----:B---3--:R-:W-:-:S06]  /*0270*/  CS2R R16, SRZ ;  /* 0x0000000000107805 */ /* 0x008fcc000001ff00 */
[----:B------:R-:W3:Y:S01]  /*0280*/  @!P0 LDG.E.EL.128 R16, desc[UR6][R22.64] ;  /* 0x0000000616108981 */ /* 0x000ee2000c2e1d00 */
[----:B------:R-:W-:Y:S02]  /*0290*/  CS2R R8, SRZ ;  /* 0x0000000000087805 */ /* 0x000fe4000001ff00 */
[----:B------:R-:W-:-:S06]  /*02a0*/  CS2R R10, SRZ ;  /* 0x00000000000a7805 */ /* 0x000fcc000001ff00 */
[----:B------:R0:W4:Y:S01]  /*02b0*/  @P1 LDG.E.EL.128 R8, desc[UR6][R26.64] ;  /* 0x000000061a081981 */ /* 0x000122000c2e1d00 */
[----:B---3--:R-:W-:Y:S01]  /*02c0*/  FADD R29, R16, 9.9999997473787516356e-06 ;  /* 0x3727c5ac101d7421 */ /* 0x008fe20000000000 */
[----:B------:R-:W-:-:S03]  /*02d0*/  FADD R21, R17, 9.9999997473787516356e-06 ;  /* 0x3727c5ac11157421 */ /* 0x000fc60000000000 */
[----:B0-----:R-:W0:Y:S01]  /*02e0*/  MUFU.SQRT R27, R29 ;  /* 0x0000001d001b7308 */ /* 0x001e220000002000 */
[----:B------:R-:W-:-:S07]  /*02f0*/  FADD R26, R19, 9.9999997473787516356e-06 ;  /* 0x3727c5ac131a7421 */ /* 0x000fce0000000000 */
[----:B------:R-:W1:Y:S08]  /*0300*/  MUFU.SQRT R21, R21 ;  /* 0x0000001500157308 */ /* 0x000e700000002000 */
[----:B------:R-:W3:Y:S01]  /*0310*/  MUFU.SQRT R26, R26 ;  /* 0x0000001a001a7308 */ /* 0x000ee20000002000 */
[----:B0-----:R-:W-:Y:S01]  /*0320*/  FSETP.GT.AND P5, PT, R27, 8.50705917302346158658e+37, PT ;  /* 0x7e8000001b00780b */ /* 0x001fe20003fa4000 */
[----:B------:R-:W-:Y:S01]  /*0330*/  FADD R19, R18, 9.9999997473787516356e-06 ;  /* 0x3727c5ac12137421 */ /* 0x000fe20000000000 */
[----:B-1----:R-:W-:-:S02]  /*0340*/  FSETP.GT.AND P6, PT, R21, 8.50705917302346158658e+37, PT ;  /* 0x7e8000001500780b */ /* 0x002fc40003fc4000 */
[----:B------:R-:W-:Y:S01]  /*0350*/  LOP3.LUT R16, R28, 0x1c, R24, 0xf8, !PT ;  /* 0x0000001c1c107812 */ /* 0x000fe200078ef818 */
[----:B------:R-:W-:Y:S02]  /*0360*/  IMAD.MOV.U32 R24, RZ, RZ, 0x3e800000 ;  /* 0x3e800000ff187424 */ /* 0x000fe400078e00ff */
[----:B------:R-:W0:Y:S01]  /*0370*/  MUFU.SQRT R28, R19 ;  /* 0x00000013001c7308 */ /* 0x000e220000002000 */
[----:B------:R-:W-:-:S05]  /*0380*/  FSETP.GEU.AND P3, PT, R27, 1.175494350822287508e-38, PT ;  /* 0x008000001b00780b */ /* 0x000fca0003f6e000 */
[----:B------:R-:W-:Y:S01]  /*0390*/  @P5 FMUL R27, R27, 0.25 ;  /* 0x3e8000001b1b5820 */ /* 0x000fe20000400000 */
[----:B---3--:R-:W-:Y:S02]  /*03a0*/  FSETP.GT.AND P4, PT, R26, 8.50705917302346158658e+37, PT ;  /* 0x7e8000001a00780b */ /* 0x008fe40003f84000 */
[C---:B------:R-:W-:Y:S02]  /*03b0*/  FSEL R23, R24.reuse, 1, P5 ;  /* 0x3f80000018177808 */ /* 0x040fe40002800000 */
[C---:B------:R-:W-:Y:S01]  /*03c0*/  FSETP.GEU.AND P5, PT, R21.reuse, 1.175494350822287508e-38, PT ;  /* 0x008000001500780b */ /* 0x040fe20003fae000 */
[----:B------:R-:W-:Y:S01]  /*03d0*/  @P6 FMUL R21, R21, 0.25 ;  /* 0x3e80000015156820 */ /* 0x000fe20000400000 */
[----:B------:R-:W-:Y:S02]  /*03e0*/  FSEL R22, R24, 1, P6 ;  /* 0x3f80000018167808 */ /* 0x000fe40003000000 */
[----:B------:R-:W-:Y:S02]  /*03f0*/  FSETP.GEU.AND P6, PT, R26, 1.175494350822287508e-38, PT ;  /* 0x008000001a00780b */ /* 0x000fe40003fce000 */
[----:B------:R-:W-:-:S02]  /*0400*/  LOP3.LUT R17, R25, R20, RZ, 0xfc, !PT ;  /* 0x0000001419117212 */ /* 0x000fc400078efcff */
[----:B------:R-:W-:Y:S01]  /*0410*/  LOP3.LUT R18, R25, 0x10, R20, 0xfe, !PT ;  /* 0x0000001019127812 */ /* 0x000fe200078efe14 */
[----:B------:R-:W-:Y:S01]  /*0420*/  @P4 FMUL R26, R26, 0.25 ;  /* 0x3e8000001a1a4820 */ /* 0x000fe20000400000 */
[----:B------:R-:W-:Y:S02]  /*0430*/  FSEL R25, R24, 1, P4 ;  /* 0x3f80000018197808 */ /* 0x000fe40002000000 */
[----:B0-----:R-:W-:-:S05]  /*0440*/  FSETP.GT.AND P4, PT, R28, 8.50705917302346158658e+37, PT ;  /* 0x7e8000001c00780b */ /* 0x001fca0003f84000 */
[----:B------:R-:W-:Y:S01]  /*0450*/  @!P6 FMUL R26, R26, 16777216 ;  /* 0x4b8000001a1ae820 */ /* 0x000fe20000400000 */
[----:B------:R-:W-:Y:S01]  /*0460*/  @!P6 FMUL R25, R25, 16777216 ;  /* 0x4b8000001919e820 */ /* 0x000fe20000400000 */
[----:B------:R-:W-:Y:S01]  /*0470*/  FSETP.GEU.AND P6, PT, R28, 1.175494350822287508e-38, PT ;  /* 0x008000001c00780b */ /* 0x000fe20003fce000 */
[C---:B--2---:R-:W-:Y:S01]  /*0480*/  FADD R19, -R12.reuse, R4 ;  /* 0x000000040c137221 */ /* 0x044fe20000000100 */
[----:B------:R-:W-:Y:S01]  /*0490*/  @!P5 FMUL R21, R21, 16777216 ;  /* 0x4b8000001515d820 */ /* 0x000fe20000400000 */
[C---:B------:R-:W-:Y:S01]  /*04a0*/  FADD R20, -R13.reuse, R5 ;  /* 0x000000050d147221 */ /* 0x040fe20000000100 */
[----:B----4-:R-:W-:Y:S01]  /*04b0*/  FADD R12, -R12, R8 ;  /* 0x000000080c0c7221 */ /* 0x010fe20000000100 */
[----:B------:R-:W-:Y:S01]  /*04c0*/  FADD R13, -R13, R9 ;  /* 0x000000090d0d7221 */ /* 0x000fe20000000100 */
[----:B------:R-:W-:Y:S01]  /*04d0*/  @P4 FMUL R28, R28, 0.25 ;  /* 0x3e8000001c1c4820 */ /* 0x000fe20000400000 */
[----:B------:R-:W-:Y:S01]  /*04e0*/  @!P3 FMUL R27, R27, 16777216 ;  /* 0x4b8000001b1bb820 */ /* 0x000fe20000400000 */
[----:B------:R-:W0:Y:S01]  /*04f0*/  LDC.64 R8, c[0x0][0x228] ;  /* 0x00008a00ff087b82 */ /* 0x000e220000000a00 */
[----:B------:R1:W-:Y:S01]  /*0500*/  MUFU.RCP R4, R21 ;  /* 0x0000001500047308 */ /* 0x0003e20000001000 */
[----:B------:R-:W-:-:S03]  /*0510*/  FADD R5, -R15, R11 ;  /* 0x0000000b0f057221 */ /* 0x000fc60000000100 */
[----:B------:R-:W-:Y:S01]  /*0520*/  @!P6 FMUL R28, R28, 16777216 ;  /* 0x4b8000001c1ce820 */ /* 0x000fe20000400000 */
[----:B------:R-:W-:-:S03]  /*0530*/  FADD R7, -R15, R7 ;  /* 0x000000070f077221 */ /* 0x000fc60000000100 */
[----:B------:R-:W2:Y:S01]  /*0540*/  MUFU.RCP R26, R26 ;  /* 0x0000001a001a7308 */ /* 0x000ea20000001000 */
[C---:B-1----:R-:W-:Y:S01]  /*0550*/  FADD R21, -R14.reuse, R6 ;  /* 0x000000060e157221 */ /* 0x042fe20000000100 */
[----:B------:R-:W-:Y:S02]  /*0560*/  FADD R14, -R14, R10 ;  /* 0x0000000a0e0e7221 */ /* 0x000fe40000000100 */
[----:B------:R-:W1:Y:S04]  /*0570*/  LDC.64 R10, c[0x0][0x230] ;  /* 0x00008c00ff0a7b82 */ /* 0x000e680000000a00 */
[----:B------:R-:W3:Y:S01]  /*0580*/  MUFU.RCP R27, R27 ;  /* 0x0000001b001b7308 */ /* 0x000ee20000001000 */
[----:B------:R-:W-:-:S07]  /*0590*/  FSEL R24, R24, 1, P4 ;  /* 0x3f80000018187808 */ /* 0x000fce0002000000 */
[----:B------:R-:W4:Y:S01]  /*05a0*/  MUFU.RCP R15, R28 ;  /* 0x0000001c000f7308 */ /* 0x000f220000001000 */
[----:B------:R-:W-:Y:S01]  /*05b0*/  @!P3 FMUL R23, R23, 16777216 ;  /* 0x4b8000001717b820 */ /* 0x000fe20000400000 */
[----:B------:R-:W-:Y:S01]  /*05c0*/  @!P6 FMUL R24, R24, 16777216 ;  /* 0x4b8000001818e820 */ /* 0x000fe20000400000 */
[----:B--2---:R-:W-:Y:S01]  /*05d0*/  FMUL R26, R26, R25 ;  /* 0x000000191a1a7220 */ /* 0x004fe20000400000 */
[----:B------:R-:W-:Y:S01]  /*05e0*/  @!P5 FMUL R22, R22, 16777216 ;  /* 0x4b8000001616d820 */ /* 0x000fe20000400000 */
[----:B---3--:R-:W-:-:S03]  /*05f0*/  FMUL R27, R27, R23 ;  /* 0x000000171b1b7220 */ /* 0x008fc60000400000 */
[----:B------:R-:W-:Y:S01]  /*0600*/  FMUL R22, R4, R22 ;  /* 0x0000001604167220 */ /* 0x000fe20000400000 */
[----:B------:R-:W-:Y:S01]  /*0610*/  FMUL R23, R26, R5 ;  /* 0x000000051a177220 */ /* 0x000fe20000400000 */
[----:B------:R-:W-:Y:S01]  /*0620*/  CS2R R4, SRZ ;  /* 0x0000000000047805 */ /* 0x000fe2000001ff00 */
[----:B0-----:R-:W-:-:S04]  /*0630*/  IMAD.WIDE R8, R3, 0x4, R8 ;  /* 0x0000000403087825 */ /* 0x001fc800078e0208 */
[----:B----4-:R-:W-:Y:S01]  /*0640*/  FMUL R15, R15, R24 ;  /* 0x000000180f0f7220 */ /* 0x010fe20000400000 */
[----:B------:R-:W-:Y:S01]  /*0650*/  FMUL R24, R26, R7 ;  /* 0x000000071a187220 */ /* 0x000fe20000400000 */
[----:B------:R-:W-:Y:S01]  /*0660*/  CS2R R6, SRZ ;  /* 0x0000000000067805 */ /* 0x000fe2000001ff00 */
[----:B-1----:R-:W-:Y:S01]  /*0670*/  IMAD.WIDE R28, R3, 0x4, R10 ;  /* 0x00000004031c7825 */ /* 0x002fe200078e020a */
[----:B------:R-:W-:-:S04]  /*0680*/  CS2R R10, SRZ ;  /* 0x00000000000a7805 */ /* 0x000fc8000001ff00 */
[----:B------:R0:W2:Y:S02]  /*0690*/  @!P0 LDG.E.EL.128 R4, desc[UR6][R8.64] ;  /* 0x0000000608048981 */ /* 0x0000a4000c2e1d00 */
[----:B0-----:R-:W-:-:S06]  /*06a0*/  CS2R R8, SRZ ;  /* 0x0000000000087805 */ /* 0x001fcc000001ff00 */
[----:B------:R-:W2:Y:S01]  /*06b0*/  @!P0 LDG.E.EL.128 R8, desc[UR6][R28.64] ;  /* 0x000000061c088981 */ /* 0x000ea2000c2e1d00 */
[----:B------:R-:W0:Y:S01]  /*06c0*/  S2R R3, SR_TID.X ;  /* 0x0000000000037919 */ /* 0x000e220000002100 */
[----:B------:R-:W-:Y:S01]  /*06d0*/  SHF.R.S32.HI R26, RZ, 0x1f, R17 ;  /* 0x0000001fff1a7819 */ /* 0x000fe20000011411 */
[----:B------:R-:W-:-:S03]  /*06e0*/  FMUL R25, R27, R12 ;  /* 0x0000000c1b197220 */ /* 0x000fc60000400000 */
[----:B------:R-:W-:-:S04]  /*06f0*/  LEA.HI R26, R26, R17, RZ, 0x7 ;  /* 0x000000111a1a7211 */ /* 0x000fc800078f38ff */
[C---:B------:R-:W-:Y:S01]  /*0700*/  LOP3.LUT R12, R26.reuse, 0x3fff80, RZ, 0xc0, !PT ;  /* 0x003fff801a0c7812 */ /* 0x040fe200078ec0ff */
[----:B------:R-:W-:Y:S01]  /*0710*/  IMAD.SHL.U32 R26, R26, 0x1000, RZ ;  /* 0x000010001a1a7824 */ /* 0x000fe200078e00ff */
[----:B------:R-:W-:Y:S01]  /*0720*/  ISETP.GE.AND P0, PT, R16, 0x400, PT ;  /* 0x000004001000780c */ /* 0x000fe20003f06270 */
[----:B------:R-:W-:Y:S01]  /*0730*/  FMUL R19, R27, R19 ;  /* 0x000000131b137220 */ /* 0x000fe20000400000 */
[----:B------:R-:W1:Y:S01]  /*0740*/  S2UR UR5, SR_CgaCtaId ;  /* 0x00000000000579c3 */ /* 0x000e620000008800 */
[----:B------:R-:W-:Y:S01]  /*0750*/  FMUL R20, R22, R20 ;  /* 0x0000001416147220 */ /* 0x000fe20000400000 */
[----:B------:R-:W-:Y:S01]  /*0760*/  LOP3.LUT R27, R26, 0xfff80000, RZ, 0xc0, !PT ;  /* 0xfff800001a1b7812 */ /* 0x000fe200078ec0ff */
[C---:B------:R-:W-:Y:S01]  /*0770*/  IMAD.IADD R12, R17.reuse, 0x1, -R12 ;  /* 0x00000001110c7824 */ /* 0x040fe200078e0a0c */
[----:B------:R-:W-:Y:S01]  /*0780*/  ISETP.LT.AND P3, PT, R17, 0x200, !P0 ;  /* 0x000002001100780c */ /* 0x000fe20004761270 */
[----:B------:R-:W-:Y:S01]  /*0790*/  FMUL R26, R22, R13 ;  /* 0x0000000d161a7220 */ /* 0x000fe20000400000 */
[C---:B------:R-:W-:Y:S01]  /*07a0*/  FMUL R17, R15.reuse, R14 ;  /* 0x0000000e0f117220 */ /* 0x040fe20000400000 */
[----:B------:R-:W-:Y:S01]  /*07b0*/  FMUL R21, R15, R21 ;  /* 0x000000150f157220 */ /* 0x000fe20000400000 */
[----:B------:R-:W-:Y:S01]  /*07c0*/  UMOV UR4, 0x400 ;  /* 0x0000040000047882 */ /* 0x000fe20000000000 */
[----:B0-----:R-:W-:Y:S01]  /*07d0*/  SHF.R.U32.HI R14, RZ, 0x3, R3 ;  /* 0x00000003ff0e7819 */ /* 0x001fe20000011603 */
[----:B------:R-:W-:Y:S01]  /*07e0*/  IMAD R12, R12, 0x400, R27 ;  /* 0x000004000c0c7824 */ /* 0x000fe200078e021b */
[----:B-1----:R-:W-:Y:S01]  /*07f0*/  UPRMT UR4, UR5, 0x654, UR4 ;  /* 0x0000065405047896 */ /* 0x002fe20008000004 */
[----:B------:R-:W-:Y:S01]  /*0800*/  ISETP.LT.AND P0, PT, R18, 0x200, !P0 ;  /* 0x000002001200780c */ /* 0x000fe20004701270 */
[-CC-:B--2---:R-:W-:Y:S01]  /*0810*/  FFMA R13, R19, R4.reuse, R8.reuse ;  /* 0x00000004130d7223 */ /* 0x184fe20000000008 */
[----:B------:R-:W-:Y:S01]  /*0820*/  FFMA R4, R25, R4, R8 ;  /* 0x0000000419047223 */ /* 0x000fe20000000008 */
[-CC-:B------:R-:W-:Y:S01]  /*0830*/  FFMA R8, R20, R5.reuse, R9.reuse ;  /* 0x0000000514087223 */ /* 0x180fe20000000009 */
[----:B------:R-:W-:Y:S01]  /*0840*/  FFMA R9, R26, R5, R9 ;  /* 0x000000051a097223 */ /* 0x000fe20000000009 */
[----:B------:R-:W-:-:S02]  /*0850*/  IMAD.SHL.U32 R19, R3, 0x80, RZ ;  /* 0x0000008003137824 */ /* 0x000fc400078e00ff */
[-CC-:B------:R-:W-:Y:S01]  /*0860*/  FFMA R5, R21, R6.reuse, R10.reuse ;  /* 0x0000000615057223 */ /* 0x180fe2000000000a */
[----:B------:R-:W-:Y:S01]  /*0870*/  FFMA R25, R17, R6, R10 ;  /* 0x0000000611197223 */ /* 0x000fe2000000000a */
[-CC-:B------:R-:W-:Y:S01]  /*0880*/  FFMA R6, R24, R7.reuse, R11.reuse ;  /* 0x0000000718067223 */ /* 0x180fe2000000000b */
[----:B------:R-:W-:Y:S01]  /*0890*/  FFMA R24, R23, R7, R11 ;  /* 0x0000000717187223 */ /* 0x000fe2000000000b */
[----:B------:R-:W-:Y:S02]  /*08a0*/  SHF.R.S32.HI R7, RZ, 0x1f, R18 ;  /* 0x0000001fff077819 */ /* 0x000fe40000011412 */
[----:B------:R-:W-:Y:S02]  /*08b0*/  LOP3.LUT R19, R19, 0x380, RZ, 0xc0, !PT ;  /* 0x0000038013137812 */ /* 0x000fe400078ec0ff */
[----:B------:R-:W-:Y:S02]  /*08c0*/  LEA.HI R7, R7, R18, RZ, 0x7 ;  /* 0x0000001207077211 */ /* 0x000fe400078f38ff */
[----:B------:R-:W-:-:S02]  /*08d0*/  SGXT.U32 R17, R14, 0x4 ;  /* 0x000000040e11781a */ /* 0x000fc40000000000 */
[----:B------:R-:W-:Y:S01]  /*08e0*/  LOP3.LUT R21, R19, 0x20, RZ, 0xfc, !PT ;  /* 0x0000002013157812 */ /* 0x000fe200078efcff */
[----:B------:R-:W-:Y:S01]  /*08f0*/  IMAD.SHL.U32 R14, R7, 0x1000, RZ ;  /* 0x00001000070e7824 */ /* 0x000fe200078e00ff */
[----:B------:R-:W-:Y:S02]  /*0900*/  LOP3.LUT R20, R19, R17, RZ, 0xfc, !PT ;  /* 0x0000001113147212 */ /* 0x000fe400078efcff */
[----:B------:R-:W-:Y:S02]  /*0910*/  SHF.R.U32.HI R21, RZ, 0x5, R21 ;  /* 0x00000005ff157819 */ /* 0x000fe40000011615 */
[----:B------:R-:W-:Y:S02]  /*0920*/  LOP3.LUT R11, R7, 0x3fff80, RZ, 0xc0, !PT ;  /* 0x003fff80070b7812 */ /* 0x000fe400078ec0ff */
[C---:B------:R-:W-:Y:S01]  /*0930*/  FSETP.GEU.AND P5, PT, R13.reuse, RZ, PT ;  /* 0x000000ff0d00720b */ /* 0x040fe20003fae000 */
[----:B------:R-:W-:Y:S01]  /*0940*/  IMAD.IADD R15, R20, 0x1, R21 ;  /* 0x00000001140f7824 */ /* 0x000fe200078e0215 */
[----:B------:R-:W-:Y:S01]  /*0950*/  LOP3.LUT R14, R14, 0xfff80000, RZ, 0xc0, !PT ;  /* 0xfff800000e0e7812 */ /* 0x000fe200078ec0ff */
[----:B------:R-:W-:Y:S01]  /*0960*/  IMAD.IADD R7, R18, 0x1, -R11 ;  /* 0x0000000112077824 */ /* 0x000fe200078e0a0b */
[----:B------:R-:W-:-:S02]  /*0970*/  FSEL R27, R13, RZ, P5 ;  /* 0x000000ff0d1b7208 */ /* 0x000fc40002800000 */
[----:B------:R-:W-:Y:S01]  /*0980*/  LEA R11, R15, UR4, 0x2 ;  /* 0x000000040f0b7c11 */ /* 0x000fe2000f8e10ff */
[----:B------:R-:W-:Y:S01]  /*0990*/  IMAD R13, R7, 0x400, R14 ;  /* 0x00000400070d7824 */ /* 0x000fe200078e020e */
[C---:B------:R-:W-:Y:S01]  /*09a0*/  LOP3.LUT R22, R19.reuse, 0x40, RZ, 0xfc, !PT ;  /* 0x0000004013167812 */ /* 0x040fe200078efcff */
[----:B------:R-:W0:Y:S01]  /*09b0*/  LDC.64 R14, c[0x0][0x238] ;  /* 0x00008e00ff0e7b82 */ /* 0x000e220000000a00 */
[C---:B------:R-:W-:Y:S02]  /*09c0*/  LOP3.LUT R23, R19.reuse, 0x60, RZ, 0xfc, !PT ;  /* 0x0000006013177812 */ /* 0x040fe400078efcff */
[----:B------:R-:W-:Y:S02]  /*09d0*/  FSETP.GEU.AND P4, PT, R8, RZ, PT ;  /* 0x000000ff0800720b */ /* 0x000fe40003f8e000 */
[----:B------:R-:W-:Y:S02]  /*09e0*/  SHF.R.U32.HI R22, RZ, 0x5, R22 ;  /* 0x00000005ff167819 */ /* 0x000fe40000011616 */
[----:B------:R-:W-:-:S02]  /*09f0*/  LEA.HI R10, R19, R20, RZ, 0x1b ;  /* 0x00000014130a7211 */ /* 0x000fc400078fd8ff */
[----:B------:R-:W-:Y:S02]  /*0a00*/  SHF.R.U32.HI R23, RZ, 0x5, R23 ;  /* 0x00000005ff177819 */ /* 0x000fe40000011617 */
[----:B------:R-:W-:Y:S02]  /*0a10*/  FSEL R8, R8, RZ, P4 ;  /* 0x000000ff08087208 */ /* 0x000fe40002000000 */
[C---:B------:R-:W-:Y:S01]  /*0a20*/  FSETP.GEU.AND P5, PT, R5.reuse, RZ, PT ;  /* 0x000000ff0500720b */ /* 0x040fe20003fae000 */
[----:B------:R-:W-:Y:S01]  /*0a30*/  IMAD.IADD R26, R20, 0x1, R22 ;  /* 0x00000001141a7824 */ /* 0x000fe200078e0216 */
[----:B------:R-:W-:Y:S01]  /*0a40*/  FSETP.GEU.AND P4, PT, R6, RZ, PT ;  /* 0x000000ff0600720b */ /* 0x000fe20003f8e000 */
[----:B------:R-:W-:Y:S01]  /*0a50*/  IMAD.IADD R28, R20, 0x1, R23 ;  /* 0x00000001141c7824 */ /* 0x000fe200078e0217 */
[----:B------:R-:W-:Y:S02]  /*0a60*/  LEA R10, R10, UR4, 0x2 ;  /* 0x000000040a0a7c11 */ /* 0x000fe4000f8e10ff */
[----:B------:R-:W-:-:S02]  /*0a70*/  FSEL R7, R5, RZ, P5 ;  /* 0x000000ff05077208 */ /* 0x000fc40002800000 */
[----:B------:R-:W-:Y:S02]  /*0a80*/  FSETP.GEU.AND P5, PT, R4, RZ, PT ;  /* 0x000000ff0400720b */ /* 0x000fe40003fae000 */
[----:B------:R-:W-:Y:S01]  /*0a90*/  FSEL R29, R6, RZ, P4 ;  /* 0x000000ff061d7208 */ /* 0x000fe20002000000 */
[----:B------:R1:W-:Y:S01]  /*0aa0*/  STS [R10], R27 ;  /* 0x0000001b0a007388 */ /* 0x0003e20000000800 */
[----:B------:R-:W-:Y:S02]  /*0ab0*/  FSETP.GEU.AND P4, PT, R9, RZ, PT ;  /* 0x000000ff0900720b */ /* 0x000fe40003f8e000 */
[----:B------:R-:W-:Y:S01]  /*0ac0*/  LEA R26, R26, UR4, 0x2 ;  /* 0x000000041a1a7c11 */ /* 0x000fe2000f8e10ff */
[----:B------:R2:W-:Y:S01]  /*0ad0*/  STS [R11+0x80], R8 ;  /* 0x000080080b007388 */ /* 0x0005e20000000800 */
[----:B------:R-:W-:Y:S01]  /*0ae0*/  LEA R28, R28, UR4, 0x2 ;  /* 0x000000041c1c7c11 */ /* 0x000fe2000f8e10ff */
[----:B-1----:R-:W-:Y:S02]  /*0af0*/  VIADD R27, R16, 0x40000 ;  /* 0x00040000101b7836 */ /* 0x002fe40000000000 */
[----:B------:R1:W-:Y:S01]  /*0b00*/  STS [R26+0x100], R7 ;  /* 0x000100071a007388 */ /* 0x0003e20000000800 */
[----:B--2---:R-:W-:-:S02]  /*0b10*/  FSEL R8, R4, RZ, P5 ;  /* 0x000000ff04087208 */ /* 0x004fc40002800000 */
[----:B------:R-:W-:Y:S01]  /*0b20*/  FSEL R4, R9, RZ, P4 ;  /* 0x000000ff09047208 */ /* 0x000fe20002000000 */
[----:B------:R-:W-:Y:S01]  /*0b30*/  STS [R28+0x180], R29 ;  /* 0x0001801d1c007388 */ /* 0x000fe20000000800 */
[----:B------:R-:W-:-:S03]  /*0b40*/  IMAD.IADD R9, R27, 0x1, R12 ;  /* 0x000000011b097824 */ /* 0x000fc600078e020c */
[----:B------:R0:W-:Y:S01]  /*0b50*/  STS [R10+0x40], R8 ;  /* 0x000040080a007388 */ /* 0x0001e20000000800 */
[----:B-1----:R-:W-:-:S03]  /*0b60*/  CS2R R6, SRZ ;  /* 0x0000000000067805 */ /* 0x002fc6000001ff00 */
[----:B------:R1:W-:Y:S01]  /*0b70*/  STS [R11+0xc0], R4 ;  /* 0x0000c0040b007388 */ /* 0x0003e20000000800 */
[----:B0-----:R-:W-:Y:S01]  /*0b80*/  IMAD.WIDE R8, R9, 0x4, R14 ;  /* 0x0000000409087825 */ /* 0x001fe200078e020e */
[----:B-1----:R-:W-:-:S06]  /*0b90*/  CS2R R4, SRZ ;  /* 0x0000000000047805 */ /* 0x002fcc000001ff00 */
[----:B------:R0:W2:Y:S01]  /*0ba0*/  @P3 LDG.E.EL.128 R4, desc[UR6][R8.64] ;  /* 0x0000000608043981 */ /* 0x0000a2000c2e1d00 */
[----:B------:R-:W-:Y:S01]  /*0bb0*/  IMAD.IADD R27, R27, 0x1, R13 ;  /* 0x000000011b1b7824 */ /* 0x000fe200078e020d */
[----:B------:R-:W-:-:S03]  /*0bc0*/  CS2R R10, SRZ ;  /* 0x00000000000a7805 */ /* 0x000fc6000001ff00 */
[----:B------:R-:W-:Y:S01]  /*0bd0*/  IMAD.WIDE R14, R27, 0x4, R14 ;  /* 0x000000041b0e7825 */ /* 0x000fe200078e020e */
[----:B0-----:R-:W-:-:S06]  /*0be0*/  CS2R R8, SRZ ;  /* 0x0000000000087805 */ /* 0x001fcc000001ff00 */
[----:B------:R0:W3:Y:S01]  /*0bf0*/  @P0 LDG.E.EL.128 R8, desc[UR6][R14.64] ;  /* 0x000000060e080981 */ /* 0x0000e2000c2e1d00 */
[----:B------:R-:W-:-:S04]  /*0c00*/  FSETP.GEU.AND P4, PT, R25, RZ, PT ;  /* 0x000000ff1900720b */ /* 0x000fc80003f8e000 */
[----:B------:R-:W-:Y:S02]  /*0c10*/  FSEL R25, R25, RZ, P4 ;  /* 0x000000ff19197208 */ /* 0x000fe40002000000 */
[----:B------:R-:W-:-:S04]  /*0c20*/  FSETP.GEU.AND P4, PT, R24, RZ, PT ;  /* 0x000000ff1800720b */ /* 0x000fc80003f8e000 */
[----:B0-----:R-:W-:Y:S01]  /*0c30*/  FSEL R14, R24, RZ, P4 ;  /* 0x000000ff180e7208 */ /* 0x001fe20002000000 */
[----:B------:R0:W-:Y:S01]  /*0c40*/  STS [R26+0x140], R25 ;  /* 0x000140191a007388 */ /* 0x0001e20000000800 */
[----:B------:R-:W-:-:S03]  /*0c50*/  IMAD.SHL.U32 R18, R3, 0x4, RZ ;  /* 0x0000000403127824 */ /* 0x000fc600078e00ff */
[----:B------:R1:W-:Y:S02]  /*0c60*/  STS [R28+0x1c0], R14 ;  /* 0x0001c00e1c007388 */ /* 0x0003e40000000800 */
[----:B------:R-:W-:Y:S01]  /*0c70*/  SHF.R.U32.HI R24, RZ, 0x5, R18 ;  /* 0x00000005ff187819 */ /* 0x000fe20000011612 */
[----:B0-----:R-:W1:Y:S01]  /*0c80*/  LDC.64 R26, c[0x0][0x240] ;  /* 0x00009000ff1a7b82 */ /* 0x001e620000000a00 */
[----:B------:R-:W-:Y:S02]  /*0c90*/  LOP3.LUT R18, R18, 0x1fc, RZ, 0xc0, !PT ;  /* 0x000001fc12127812 */ /* 0x000fe400078ec0ff */
[----:B------:R-:W-:-:S05]  /*0ca0*/  SGXT.U32 R24, R24, 0x4 ;  /* 0x000000041818781a */ /* 0x000fca0000000000 */
[----:B------:R-:W-:Y:S02]  /*0cb0*/  IMAD.IADD R15, R18, 0x1, R24 ;  /* 0x00000001120f7824 */ /* 0x000fe400078e0218 */
[----:B------:R-:W-:-:S03]  /*0cc0*/  IMAD.IADD R29, R16, 0x1, R12 ;  /* 0x00000001101d7824 */ /* 0x000fc600078e020c */
[----:B------:R-:W-:Y:S01]  /*0cd0*/  LEA R15, R15, UR4, 0x2 ;  /* 0x000000040f0f7c11 */ /* 0x000fe2000f8e10ff */
[----:B------:R-:W-:Y:S01]  /*0ce0*/  BAR.SYNC.DEFER_BLOCKING 0x0 ;  /* 0x0000000000007b1d */ /* 0x000fe20000010000 */
[----:B------:R-:W-:Y:S02]  /*0cf0*/  IMAD.IADD R13, R16, 0x1, R13 ;  /* 0x00000001100d7824 */ /* 0x000fe400078e020d */
[----:B-1----:R-:W-:-:S04]  /*0d00*/  IMAD.WIDE R28, R29, 0x4, R26 ;  /* 0x000000041d1c7825 */ /* 0x002fc800078e021a */
[----:B------:R-:W-:Y:S01]  /*0d10*/  IMAD.WIDE R26, R13, 0x4, R26 ;  /* 0x000000040d1a7825 */ /* 0x000fe200078e021a */
[----:B------:R-:W-:Y:S04]  /*0d20*/  LDS R12, [R15] ;  /* 0x000000000f0c7984 */ /* 0x000fe80000000800 */
[----:B------:R-:W-:Y:S04]  /*0d30*/  LDS R13, [R15+0x4] ;  /* 0x000004000f0d7984 */ /* 0x000fe80000000800 */
[----:B------:R-:W-:Y:S04]  /*0d40*/  LDS R14, [R15+0x8] ;  /* 0x000008000f0e7984 */ /* 0x000fe80000000800 */
[----:B------:R-:W0:Y:S04]  /*0d50*/  LDS R15, [R15+0xc] ;  /* 0x00000c000f0f7984 */ /* 0x000e280000000800 */
[----:B0-----:R0:W-:Y:S01]  /*0d60*/  @P3 STG.E.128 desc[UR6][R28.64], R12 ;  /* 0x0000000c1c003986 */ /* 0x0011e2000c101d06 */
[----:B------:R-:W-:-:S02]  /*0d70*/  IMAD R21, R21, 0x4, R20 ;  /* 0x0000000415157824 */ /* 0x000fc400078e0214 */
[--C-:B------:R-:W-:Y:S02]  /*0d80*/  IMAD R22, R22, 0x4, R20.reuse ;  /* 0x0000000416167824 */ /* 0x100fe400078e0214 */
[----:B------:R-:W-:Y:S01]  /*0d90*/  IMAD R20, R23, 0x4, R20 ;  /* 0x0000000417147824 */ /* 0x000fe200078e0214 */
[----:B------:R-:W-:-:S05]  /*0da0*/  LOP3.LUT R3, R3, 0x7f, RZ, 0xc0, !PT ;  /* 0x0000007f03037812 */ /* 0x000fca00078ec0ff */
[----:B------:R-:W-:Y:S02]  /*0db0*/  IMAD.IADD R24, R24, 0x1, R3 ;  /* 0x0000000118187824 */ /* 0x000fe400078e0203 */
[----:B--2---:R-:W-:Y:S01]  /*0dc0*/  FADD R16, R12, R4 ;  /* 0x000000040c107221 */ /* 0x004fe20000000000 */
[----:B------:R-:W-:Y:S01]  /*0dd0*/  LOP3.LUT R4, R18, 0x200, RZ, 0xfc, !PT ;  /* 0x0000020012047812 */ /* 0x000fe200078efcff */
[----:B------:R-:W-:-:S03]  /*0de0*/  FADD R25, R13, R5 ;  /* 0x000000050d197221 */ /* 0x000fc60000000000 */
[----:B0-----:R-:W-:-:S05]  /*0df0*/  SHF.R.U32.HI R13, RZ, 0x5, R4 ;  /* 0x00000005ff0d7819 */ /* 0x001fca0000011604 */
[----:B------:R-:W-:Y:S02]  /*0e00*/  IMAD.IADD R4, R18, 0x1, R13 ;  /* 0x0000000112047824 */ /* 0x000fe400078e020d */
[----:B------:R-:W-:-:S03]  /*0e10*/  FADD R14, R14, R6 ;  /* 0x000000060e0e7221 */ /* 0x000fc60000000000 */
[----:B------:R-:W-:Y:S01]  /*0e20*/  LEA R12, R4, UR4, 0x2 ;  /* 0x00000004040c7c11 */ /* 0x000fe2000f8e10ff */
[----:B------:R-:W-:-:S04]  /*0e30*/  FADD R28, R15, R7 ;  /* 0x000000070f1c7221 */ /* 0x000fc80000000000 */
[----:B------:R-:W-:Y:S04]  /*0e40*/  LDS R4, [R12+0x800] ;  /* 0x000800000c047984 */ /* 0x000fe80000000800 */
[----:B------:R-:W-:Y:S04]  /*0e50*/  LDS R5, [R12+0x804] ;  /* 0x000804000c057984 */ /* 0x000fe80000000800 */
[----:B------:R-:W-:Y:S04]  /*0e60*/  LDS R6, [R12+0x808] ;  /* 0x000808000c067984 */ /* 0x000fe80000000800 */
[----:B------:R-:W0:Y:S01]  /*0e70*/  LDS R7, [R12+0x80c] ;  /* 0x00080c000c077984 */ /* 0x000e220000000800 */
[----:B------:R-:W-:-:S04]  /*0e80*/  SHF.R.U32.HI R15, RZ, 0x3, R19 ;  /* 0x00000003ff0f7819 */ /* 0x000fc80000011613 */
[----:B------:R-:W-:-:S04]  /*0e90*/  LOP3.LUT R17, R15, R19, R17, 0xfe, !PT ;  /* 0x000000130f117212 */ /* 0x000fc800078efe11 */
[----:B------:R-:W-:Y:S02]  /*0ea0*/  LEA R17, R17, UR4, 0x2 ;  /* 0x0000000411117c11 */ /* 0x000fe4000f8e10ff */
[----:B------:R-:W-:Y:S01]  /*0eb0*/  LEA R15, R20, UR4, 0x2 ;  /* 0x00000004140f7c11 */ /* 0x000fe2000f8e10ff */
[----:B0-----:R0:W-:Y:S01]  /*0ec0*/  @P0 STG.E.128 desc[UR6][R26.64], R4 ;  /* 0x000000041a000986 */ /* 0x0011e2000c101d06 */
[----:B------:R-:W-:Y:S01]  /*0ed0*/  BAR.SYNC.DEFER_BLOCKING 0x0 ;  /* 0x0000000000007b1d */ /* 0x000fe20000010000 */
[----:B---3--:R-:W-:Y:S01]  /*0ee0*/  FADD R12, R6, R10 ;  /* 0x0000000a060c7221 */ /* 0x008fe20000000000 */
[----:B------:R-:W-:Y:S01]  /*0ef0*/  LEA R10, R21, UR4, 0x2 ;  /* 0x00000004150a7c11 */ /* 0x000fe2000f8e10ff */
[----:B------:R-:W-:Y:S01]  /*0f00*/  FADD R19, R4, R8 ;  /* 0x0000000804137221 */ /* 0x000fe20000000000 */
[----:B------:R-:W-:-:S04]  /*0f10*/  FADD R23, R5, R9 ;  /* 0x0000000905177221 */ /* 0x000fc80000000000 */
[----:B------:R-:W1:Y:S01]  /*0f20*/  LDC.64 R8, c[0x0][0x248] ;  /* 0x00009200ff087b82 */ /* 0x000e620000000a00 */
[----:B0-----:R-:W-:Y:S01]  /*0f30*/  FADD R26, R7, R11 ;  /* 0x0000000b071a7221 */ /* 0x001fe20000000000 */
[----:B------:R-:W-:Y:S01]  /*0f40*/  LEA R11, R22, UR4, 0x2 ;  /* 0x00000004160b7c11 */ /* 0x000fe2000f8e10ff */
[----:B------:R-:W-:Y:S04]  /*0f50*/  STS [R17], R16 ;  /* 0x0000001011007388 */ /* 0x000fe80000000800 */
[----:B------:R-:W-:Y:S04]  /*0f60*/  STS [R10+0x80], R25 ;  /* 0x000080190a007388 */ /* 0x000fe80000000800 */
[----:B------:R-:W-:Y:S04]  /*0f70*/  STS [R11+0x100], R14 ;  /* 0x0001000e0b007388 */ /* 0x000fe80000000800 */
[----:B------:R-:W-:Y:S04]  /*0f80*/  STS [R15+0x180], R28 ;  /* 0x0001801c0f007388 */ /* 0x000fe80000000800 */
[----:B------:R-:W-:Y:S04]  /*0f90*/  STS [R17+0x40], R19 ;  /* 0x0000401311007388 */ /* 0x000fe80000000800 */
[----:B------:R-:W-:Y:S04]  /*0fa0*/  STS [R10+0xc0], R23 ;  /* 0x0000c0170a007388 */ /* 0x000fe80000000800 */
[----:B------:R-:W-:Y:S04]  /*0fb0*/  STS [R11+0x140], R12 ;  /* 0x0001400c0b007388 */ /* 0x000fe80000000800 */
[----:B------:R-:W-:Y:S01]  /*0fc0*/  STS [R15+0x1c0], R26 ;  /* 0x0001c01a0f007388 */ /* 0x000fe20000000800 */
[----:B------:R-:W-:Y:S01]  /*0fd0*/  LEA R4, R24, UR4, 0x4 ;  /* 0x0000000418047c11 */ /* 0x000fe2000f8e20ff */
[----:B------:R-:W-:Y:S06]  /*0fe0*/  BAR.SYNC.DEFER_BLOCKING 0x0 ;  /* 0x0000000000007b1d */ /* 0x000fec0000010000 */
[----:B------:R-:W0:Y:S01]  /*0ff0*/  LDS.128 R4, [R4] ;  /* 0x0000000004047984 */ /* 0x000e220000000c00 */
[----:B------:R-:W-:-:S02]  /*1000*/  IMAD R13, R13, 0x4, R18 ;  /* 0x000000040d0d7824 */ /* 0x000fc400078e0212 */
[----:B-1----:R-:W-:-:S03]  /*1010*/  IMAD.WIDE R2, R2, 0x4, R8 ;  /* 0x0000000402027825 */ /* 0x002fc600078e0208 */
[----:B------:R-:W-:Y:S02]  /*1020*/  LEA R13, R13, UR4, 0x2 ;  /* 0x000000040d0d7c11 */ /* 0x000fe4000f8e10ff */
[----:B0-----:R0:W-:Y:S02]  /*1030*/  @P2 STG.E.128 desc[UR6][R2.64], R4 ;  /* 0x0000000402002986 */ /* 0x0011e4000c101d06 */
[----:B0-----:R-:W-:Y:S05]  /*1040*/  @!P1 EXIT ;  /* 0x000000000000994d */ /* 0x001fea0003800000 */
[----:B------:R-:W1:Y:S01]  /*1050*/  LDS.128 R12, [R13+0x800] ;  /* 0x000800000d0c7984 */ /* 0x000e620000000c00 */
[----:B0-----:R-:W-:-:S05]  /*1060*/  IMAD.WIDE R2, R0, 0x4, R8 ;  /* 0x0000000400027825 */ /* 0x001fca00078e0208 */
[----:B-1----:R-:W-:Y:S01]  /*1070*/  STG.E.128 desc[UR6][R2.64], R12 ;  /* 0x0000000c02007986 */ /* 0x002fe2000c101d06 */
[----:B------:R-:W-:Y:S05]  /*1080*/  EXIT ;  /* 0x000000000000794d */ /* 0x000fea0003800000 */
.L_x_0:
[----:B------:R-:W-:-:S00]  /*1090*/  BRA `(.L_x_0) ;  /* 0xfffffffc00fc7947 */ /* 0x000fc0000383ffff */
[----:B------:R-:W-:-:S00]  /*10a0*/  NOP ;  /* 0x0000000000007918 */ /* 0x000fc00000000000 */
        /* <DEDUP_REMOVED lines=13> */
.L_x_1:


//--------------------- .nv.global.init           --------------------------
	.section	.nv.global.init,"aw",@progbits
.nv.global.init:
	.type		_$_str,@object
	.size		_$_str,(_$_str_$_2 - _$_str)
_$_str:
        /*0000*/ 	.byte	0x5f, 0x5f, 0x43, 0x55, 0x44, 0x41, 0x5f, 0x46, 0x54, 0x5a, 0x00
	.type		_$_str_$_2,@object
	.size		_$_str_$_2,(.L_1 - _$_str_$_2)
_$_str_$_2:
        /*000b*/ 	.byte	0x5f, 0x5f, 0x43, 0x55, 0x44, 0x41, 0x5f, 0x50, 0x52, 0x45, 0x43, 0x5f, 0x53, 0x51, 0x52, 0x54
        /*001b*/ 	.byte	0x00
.L_1:


//--------------------- .nv.shared.triton_poi_fused__native_batch_norm_legit_no_training_add_relu_17 --------------------------
	.section	.nv.shared.triton_poi_fused__native_batch_norm_legit_no_training_add_relu_17,"aw",@nobits
	.sectionflags	@""
	.align	16
	.zero		1024


//--------------------- .nv.constant0.triton_poi_fused__native_batch_norm_legit_no_training_add_relu_17 --------------------------
	.section	.nv.constant0.triton_poi_fused__native_batch_norm_legit_no_training_add_relu_17,"a",@progbits
	.sectionflags	@""
	.align	4
.nv.constant0.triton_poi_fused__native_batch_norm_legit_no_training_add_relu_17:
	.zero		600
